	.headerflags	@"EF_CUDA_TEXMODE_UNIFIED EF_CUDA_64BIT_ADDRESS EF_CUDA_SM86 EF_CUDA_VIRTUAL_SM(EF_CUDA_SM86)"
	.elftype	@"ET_EXEC"


//--------------------- .nv.info                  --------------------------
	.section	.nv.info,"",@"SHT_CUDA_INFO"
	.align	4


	//----- nvinfo : EIATTR_REGCOUNT
	.align		4
        /*0000*/ 	.byte	0x04, 0x2f
        /*0002*/ 	.short	(.L_1 - .L_0)
	.align		4
.L_0:
        /*0004*/ 	.word	index@(triton_)
        /*0008*/ 	.word	0x0000000a


	//----- nvinfo : EIATTR_MIN_STACK_SIZE
	.align		4
.L_1:
        /*000c*/ 	.byte	0x04, 0x12
        /*000e*/ 	.short	(.L_3 - .L_2)
	.align		4
.L_2:
        /*0010*/ 	.word	index@(triton_)
        /*0014*/ 	.word	0x00000000


	//----- nvinfo : EIATTR_FRAME_SIZE
	.align		4
.L_3:
        /*0018*/ 	.byte	0x04, 0x11
        /*001a*/ 	.short	(.L_5 - .L_4)
	.align		4
.L_4:
        /*001c*/ 	.word	index@(triton_)
        /*0020*/ 	.word	0x00000000


	//----- nvinfo : EIATTR_MIN_STACK_SIZE
	.align		4
.L_5:
        /*0024*/ 	.byte	0x04, 0x12
        /*0026*/ 	.short	(.L_7 - .L_6)
	.align		4
.L_6:
        /*0028*/ 	.word	index@(triton_)
        /*002c*/ 	.word	0x00000000
.L_7:


//--------------------- .nv.info.triton_          --------------------------
	.section	.nv.info.triton_,"",@"SHT_CUDA_INFO"
	.sectionflags	@""
	.align	4


	//----- nvinfo : EIATTR_CUDA_API_VERSION
	.align		4
        /*0000*/ 	.byte	0x04, 0x37
        /*0002*/ 	.short	(.L_9 - .L_8)
.L_8:
        /*0004*/ 	.word	0x0000007c


	//----- nvinfo : EIATTR_SW2861232_WAR
	.align		4
.L_9:
        /*0008*/ 	.byte	0x01, 0x35
	.zero		2


	//----- nvinfo : EIATTR_PARAM_CBANK
	.align		4
        /*000c*/ 	.byte	0x04, 0x0a
        /*000e*/ 	.short	(.L_11 - .L_10)
	.align		4
.L_10:
        /*0010*/ 	.word	index@(.nv.constant0.triton_)
        /*0014*/ 	.short	0x0160
        /*0016*/ 	.short	0x0020


	//----- nvinfo : EIATTR_CBANK_PARAM_SIZE
	.align		4
.L_11:
        /*0018*/ 	.byte	0x03, 0x19
        /*001a*/ 	.short	0x0020


	//----- nvinfo : EIATTR_KPARAM_INFO
	.align		4
        /*001c*/ 	.byte	0x04, 0x17
        /*001e*/ 	.short	(.L_13 - .L_12)
.L_12:
        /*0020*/ 	.word	0x00000000
        /*0024*/ 	.short	0x0003
        /*0026*/ 	.short	0x0018
        /*0028*/ 	.byte	0x00, 0xf4, 0x21, 0x00


	//----- nvinfo : EIATTR_KPARAM_INFO
	.align		4
.L_13:
        /*002c*/ 	.byte	0x04, 0x17
        /*002e*/ 	.short	(.L_15 - .L_14)
.L_14:
        /*0030*/ 	.word	0x00000000
        /*0034*/ 	.short	0x0002
        /*0036*/ 	.short	0x0010
        /*0038*/ 	.byte	0x00, 0xf0, 0x11, 0x00


	//----- nvinfo : EIATTR_KPARAM_INFO
	.align		4
.L_15:
        /*003c*/ 	.byte	0x04, 0x17
        /*003e*/ 	.short	(.L_17 - .L_16)
.L_16:
        /*0040*/ 	.word	0x00000000
        /*0044*/ 	.short	0x0001
        /*0046*/ 	.short	0x0008
        /*0048*/ 	.byte	0x00, 0xf4, 0x21, 0x00


	//----- nvinfo : EIATTR_KPARAM_INFO
	.align		4
.L_17:
        /*004c*/ 	.byte	0x04, 0x17
        /*004e*/ 	.short	(.L_19 - .L_18)
.L_18:
        /*0050*/ 	.word	0x00000000
        /*0054*/ 	.short	0x0000
        /*0056*/ 	.short	0x0000
        /*0058*/ 	.byte	0x00, 0xf4, 0x21, 0x00


	//----- nvinfo : EIATTR_MAXREG_COUNT
	.align		4
.L_19:
        /*005c*/ 	.byte	0x03, 0x1b
        /*005e*/ 	.short	0x00ff


	//----- nvinfo : EIATTR_EXIT_INSTR_OFFSETS
	.align		4
        /*0060*/ 	.byte	0x04, 0x1c
        /*0062*/ 	.short	(.L_21 - .L_20)


	//   ....[0]....
.L_20:
        /*0064*/ 	.word	0x00000190


	//----- nvinfo : EIATTR_REQNTID
	.align		4
.L_21:
        /*0068*/ 	.byte	0x04, 0x10
        /*006a*/ 	.short	(.L_23 - .L_22)
.L_22:
        /*006c*/ 	.word	0x00000080
        /*0070*/ 	.word	0x00000001
        /*0074*/ 	.word	0x00000001
.L_23:


//--------------------- .nv.callgraph             --------------------------
	.section	.nv.callgraph,"",@"SHT_CUDA_CALLGRAPH"
	.align	4
	.sectionentsize	8
	.align		4
        /*0000*/ 	.word	0x00000000
	.align		4
        /*0004*/ 	.word	0xffffffff
	.align		4
        /*0008*/ 	.word	0x00000000
	.align		4
        /*000c*/ 	.word	0xfffffffe
	.align		4
        /*0010*/ 	.word	0x00000000
	.align		4
        /*0014*/ 	.word	0xfffffffd
	.align		4
        /*0018*/ 	.word	0x00000000
	.align		4
        /*001c*/ 	.word	0xfffffffc


//--------------------- .nv.rel.action            --------------------------
	.section	.nv.rel.action,"",@"SHT_CUDA_RELOCINFO"
	.align	8
	.sectionentsize	8
        /*0000*/ 	.byte	0x73, 0x00, 0x00, 0x00, 0x00, 0x00, 0x00, 0x00, 0x00, 0x00, 0x00, 0x11, 0x25, 0x00, 0x05, 0x36


//--------------------- .nv.constant0.triton_     --------------------------
	.section	.nv.constant0.triton_,"a",@progbits
	.sectionflags	@""
	.align	4
.nv.constant0.triton_:
	.zero		384


//--------------------- .text.triton_             --------------------------
	.section	.text.triton_,"ax",@progbits
	.sectioninfo	@"SHI_REGISTERS=10"
	.align	128
        .global         triton_
        .type           triton_,@function
        .size           triton_,(.L_x_1 - triton_)
        .other          triton_,@"STO_CUDA_ENTRY STV_DEFAULT"
triton_:
.text.triton_:
[----:B------:R-:W-:Y:S02]  /*0000*/  IMAD.MOV.U32 R1, RZ, RZ, c[0x0][0x28] ;  /* 0x00000a00ff017624 */ /* 0x000fe400078e00ff */
[----:B------:R-:W0:Y:S01]  /*0010*/  S2R R0, SR_TID.X ;  /* 0x0000000000007919 */ /* 0x000e220000002100 */
[----:B------:R-:W-:Y:S01]  /*0020*/  IMAD.MOV.U32 R7, RZ, RZ, 0x2 ;  /* 0x00000002ff077424 */ /* 0x000fe200078e00ff */
[----:B------:R-:W-:Y:S02]  /*0030*/  ULDC.64 UR4, c[0x0][0x118] ;  /* 0x0000460000047ab9 */ /* 0x000fe40000000a00 */
[----:B------:R-:W1:Y:S01]  /*0040*/  S2R R5, SR_CTAID.X ;  /* 0x0000000000057919 */ /* 0x000e620000002500 */
[----:B0-----:R-:W-:Y:S01]  /*0050*/  IMAD.SHL.U32 R0, R0, 0x4, RZ ;  /* 0x0000000400007824 */ /* 0x001fe200078e00ff */
[----:B-1----:R-:W-:-:S04]  /*0060*/  SHF.R.S32.HI R3, RZ, 0x16, R5 ;  /* 0x00000016ff037819 */ /* 0x002fc80000011405 */
[----:B------:R-:W-:Y:S02]  /*0070*/  LOP3.LUT R0, R0, 0x1fc, RZ, 0xc0, !PT ;  /* 0x000001fc00007812 */ /* 0x000fe400078ec0ff */
[----:B------:R-:W-:-:S03]  /*0080*/  SGXT R3, R3, 0x1 ;  /* 0x000000010303781a */ /* 0x000fc60000000200 */
[----:B------:R-:W-:-:S05]  /*0090*/  IMAD R0, R5, 0x200, R0 ;  /* 0x0000020005007824 */ /* 0x000fca00078e0200 */
[CC--:B------:R-:W-:Y:S02]  /*00a0*/  LEA.HI R2, R3.reuse, R0.reuse, RZ, 0x6 ;  /* 0x0000000003027211 */ /* 0x0c0fe400078f30ff */
[----:B------:R-:W-:Y:S02]  /*00b0*/  LEA.HI R5, R3, R0, RZ, 0xc ;  /* 0x0000000003057211 */ /* 0x000fe400078f60ff */
[----:B------:R-:W-:Y:S02]  /*00c0*/  SHF.R.S32.HI R4, RZ, 0x6, R2 ;  /* 0x00000006ff047819 */ /* 0x000fe40000011402 */
[----:B------:R-:W-:Y:S02]  /*00d0*/  LOP3.LUT R3, R2, 0xffffffc0, RZ, 0xc0, !PT ;  /* 0xffffffc002037812 */ /* 0x000fe400078ec0ff */
[----:B------:R-:W-:Y:S02]  /*00e0*/  LEA.HI R2, R4, R4, RZ, 0x6 ;  /* 0x0000000404027211 */ /* 0x000fe400078f30ff */
[----:B------:R-:W-:Y:S01]  /*00f0*/  SHF.R.S32.HI R6, RZ, 0xc, R5 ;  /* 0x0000000cff067819 */ /* 0x000fe20000011405 */
[----:B------:R-:W-:Y:S01]  /*0100*/  IMAD.IADD R3, R0, 0x1, -R3 ;  /* 0x0000000100037824 */ /* 0x000fe200078e0a03 */
[----:B------:R-:W-:-:S03]  /*0110*/  LOP3.LUT R5, R2, 0x1ffc0, RZ, 0xc0, !PT ;  /* 0x0001ffc002057812 */ /* 0x000fc600078ec0ff */
[----:B------:R-:W-:Y:S02]  /*0120*/  IMAD R6, R6, 0x40, R3 ;  /* 0x0000004006067824 */ /* 0x000fe400078e0203 */
[----:B------:R-:W-:-:S04]  /*0130*/  IMAD.IADD R5, R4, 0x1, -R5 ;  /* 0x0000000104057824 */ /* 0x000fc800078e0a05 */
[----:B------:R-:W-:-:S04]  /*0140*/  IMAD R2, R5, 0x8000, R6 ;  /* 0x0000800005027824 */ /* 0x000fc800078e0206 */
[----:B------:R-:W-:-:S06]  /*0150*/  IMAD.WIDE R2, R2, R7, c[0x0][0x160] ;  /* 0x0000580002027625 */ /* 0x000fcc00078e0207 */
[----:B------:R-:W2:Y:S01]  /*0160*/  LDG.E.64 R2, [R2.64] ;  /* 0x0000000402027981 */ /* 0x000ea2000c1e1b00 */
[----:B------:R-:W-:-:S05]  /*0170*/  IMAD.WIDE R4, R0, R7, c[0x0][0x168] ;  /* 0x00005a0000047625 */ /* 0x000fca00078e0207 */
[----:B--2---:R-:W-:Y:S01]  /*0180*/  STG.E.64 [R4.64], R2 ;  /* 0x0000000204007986 */ /* 0x004fe2000c101b04 */
[----:B------:R-:W-:Y:S05]  /*0190*/  EXIT ;  /* 0x000000000000794d */ /* 0x000fea0003800000 */
.L_x_0:
[----:B------:R-:W-:-:S00]  /*01a0*/  BRA `(.L_x_0) ;  /* 0xfffffff000007947 */ /* 0x000fc0000383ffff */
[----:B------:R-:W-:-:S00]  /*01b0*/  NOP ;  /* 0x0000000000007918 */ /* 0x000fc00000000000 */
        /* <DEDUP_REMOVED lines=12> */
.L_x_1:
